	.headerflags	@"EF_CUDA_TEXMODE_UNIFIED EF_CUDA_64BIT_ADDRESS EF_CUDA_ACCELERATORS EF_CUDA_SM90 EF_CUDA_VIRTUAL_SM(EF_CUDA_SM90)"
	.elftype	@"ET_EXEC"


//--------------------- .nv.info                  --------------------------
	.section	.nv.info,"",@"SHT_CUDA_INFO"
	.align	4


	//----- nvinfo : EIATTR_REGCOUNT
	.align		4
        /*0000*/ 	.byte	0x04, 0x2f
        /*0002*/ 	.short	(.L_1 - .L_0)
	.align		4
.L_0:
        /*0004*/ 	.word	index@(triton_poi_fused_convolution_relu_1)
        /*0008*/ 	.word	0x0000000c


	//----- nvinfo : EIATTR_MIN_STACK_SIZE
	.align		4
.L_1:
        /*000c*/ 	.byte	0x04, 0x12
        /*000e*/ 	.short	(.L_3 - .L_2)
	.align		4
.L_2:
        /*0010*/ 	.word	index@(triton_poi_fused_convolution_relu_1)
        /*0014*/ 	.word	0x00000000


	//----- nvinfo : EIATTR_FRAME_SIZE
	.align		4
.L_3:
        /*0018*/ 	.byte	0x04, 0x11
        /*001a*/ 	.short	(.L_5 - .L_4)
	.align		4
.L_4:
        /*001c*/ 	.word	index@(triton_poi_fused_convolution_relu_1)
        /*0020*/ 	.word	0x00000000


	//----- nvinfo : EIATTR_MIN_STACK_SIZE
	.align		4
.L_5:
        /*0024*/ 	.byte	0x04, 0x12
        /*0026*/ 	.short	(.L_7 - .L_6)
	.align		4
.L_6:
        /*0028*/ 	.word	index@(triton_poi_fused_convolution_relu_1)
        /*002c*/ 	.word	0x00000000
.L_7:


//--------------------- .nv.info.triton_poi_fused_convolution_relu_1 --------------------------
	.section	.nv.info.triton_poi_fused_convolution_relu_1,"",@"SHT_CUDA_INFO"
	.sectionflags	@""
	.align	4


	//----- nvinfo : EIATTR_CUDA_API_VERSION
	.align		4
        /*0000*/ 	.byte	0x04, 0x37
        /*0002*/ 	.short	(.L_9 - .L_8)
.L_8:
        /*0004*/ 	.word	0x0000007c


	//----- nvinfo : EIATTR_KPARAM_INFO
	.align		4
.L_9:
        /*0008*/ 	.byte	0x04, 0x17
        /*000a*/ 	.short	(.L_11 - .L_10)
.L_10:
        /*000c*/ 	.word	0x00000000
        /*0010*/ 	.short	0x0002
        /*0012*/ 	.short	0x0010
        /*0014*/ 	.byte	0x00, 0xf0, 0x11, 0x00


	//----- nvinfo : EIATTR_KPARAM_INFO
	.align		4
.L_11:
        /*0018*/ 	.byte	0x04, 0x17
        /*001a*/ 	.short	(.L_13 - .L_12)
.L_12:
        /*001c*/ 	.word	0x00000000
        /*0020*/ 	.short	0x0001
        /*0022*/ 	.short	0x0008
        /*0024*/ 	.byte	0x00, 0xf4, 0x21, 0x00


	//----- nvinfo : EIATTR_KPARAM_INFO
	.align		4
.L_13:
        /*0028*/ 	.byte	0x04, 0x17
        /*002a*/ 	.short	(.L_15 - .L_14)
.L_14:
        /*002c*/ 	.word	0x00000000
        /*0030*/ 	.short	0x0000
        /*0032*/ 	.short	0x0000
        /*0034*/ 	.byte	0x00, 0xf4, 0x21, 0x00


	//----- nvinfo : EIATTR_SPARSE_MMA_MASK
	.align		4
.L_15:
        /*0038*/ 	.byte	0x03, 0x50
        /*003a*/ 	.short	0x0000


	//----- nvinfo : EIATTR_MAXREG_COUNT
	.align		4
        /*003c*/ 	.byte	0x03, 0x1b
        /*003e*/ 	.short	0x00ff


	//----- nvinfo : EIATTR_EXIT_INSTR_OFFSETS
	.align		4
        /*0040*/ 	.byte	0x04, 0x1c
        /*0042*/ 	.short	(.L_17 - .L_16)


	//   ....[0]....
.L_16:
        /*0044*/ 	.word	0x000001f0


	//   ....[1]....
        /*0048*/ 	.word	0x00000210


	//----- nvinfo : EIATTR_REQNTID
	.align		4
.L_17:
        /*004c*/ 	.byte	0x04, 0x10
        /*004e*/ 	.short	(.L_19 - .L_18)
.L_18:
        /*0050*/ 	.word	0x00000020
        /*0054*/ 	.word	0x00000001
        /*0058*/ 	.word	0x00000001


	//----- nvinfo : EIATTR_CBANK_PARAM_SIZE
	.align		4
.L_19:
        /*005c*/ 	.byte	0x03, 0x19
        /*005e*/ 	.short	0x0014


	//----- nvinfo : EIATTR_PARAM_CBANK
	.align		4
        /*0060*/ 	.byte	0x04, 0x0a
        /*0062*/ 	.short	(.L_21 - .L_20)
	.align		4
.L_20:
        /*0064*/ 	.word	index@(.nv.constant0.triton_poi_fused_convolution_relu_1)
        /*0068*/ 	.short	0x0210
        /*006a*/ 	.short	0x0014


	//----- nvinfo : EIATTR_SW_WAR
	.align		4
.L_21:
        /*006c*/ 	.byte	0x04, 0x36
        /*006e*/ 	.short	(.L_23 - .L_22)
.L_22:
        /*0070*/ 	.word	0x00000008
.L_23:


//--------------------- .nv.callgraph             --------------------------
	.section	.nv.callgraph,"",@"SHT_CUDA_CALLGRAPH"
	.align	4
	.sectionentsize	8
	.align		4
        /*0000*/ 	.word	0x00000000
	.align		4
        /*0004*/ 	.word	0xffffffff
	.align		4
        /*0008*/ 	.word	0x00000000
	.align		4
        /*000c*/ 	.word	0xfffffffe
	.align		4
        /*0010*/ 	.word	0x00000000
	.align		4
        /*0014*/ 	.word	0xfffffffd
	.align		4
        /*0018*/ 	.word	0x00000000
	.align		4
        /*001c*/ 	.word	0xfffffffc


//--------------------- .text.triton_poi_fused_convolution_relu_1 --------------------------
	.section	.text.triton_poi_fused_convolution_relu_1,"ax",@progbits
	.align	128
        .global         triton_poi_fused_convolution_relu_1
        .type           triton_poi_fused_convolution_relu_1,@function
        .size           triton_poi_fused_convolution_relu_1,(.L_x_1 - triton_poi_fused_convolution_relu_1)
        .other          triton_poi_fused_convolution_relu_1,@"STO_CUDA_ENTRY STV_DEFAULT"
triton_poi_fused_convolution_relu_1:
.text.triton_poi_fused_convolution_relu_1:
[----:B------:R-:W0:Y:S02]  /*0000*/  LDC R1, c[0x0][0x28] ;  /* 0x00000a00ff017b82 */ /* 0x000e240000000800 */
[----:B------:R-:W1:Y:S01]  /*0010*/  S2R R0, SR_TID.X ;  /* 0x0000000000007919 */ /* 0x000e620000002100 */
[----:B------:R-:W2:Y:S01]  /*0020*/  LDC.64 R2, c[0x0][0x210] ;  /* 0x00008400ff027b82 */ /* 0x000ea20000000a00 */
[----:B------:R-:W-:Y:S01]  /*0030*/  ULDC.64 UR4, c[0x0][0x208] ;  /* 0x0000820000047ab9 */ /* 0x000fe20000000a00 */
[----:B------:R-:W3:Y:S06]  /*0040*/  S2R R7, SR_CTAID.X ;  /* 0x0000000000077919 */ /* 0x000eec0000002500 */
[----:B------:R-:W4:Y:S01]  /*0050*/  LDC.64 R4, c[0x0][0x218] ;  /* 0x00008600ff047b82 */ /* 0x000f220000000a00 */
[----:B-1----:R-:W-:Y:S01]  /*0060*/  IMAD.SHL.U32 R0, R0, 0x2, RZ ;  /* 0x0000000200007824 */ /* 0x002fe200078e00ff */
[----:B---3--:R-:W-:-:S04]  /*0070*/  SHF.R.S32.HI R6, RZ, 0x19, R7 ;  /* 0x00000019ff067819 */ /* 0x008fc80000011407 */
[----:B------:R-:W-:Y:S02]  /*0080*/  LOP3.LUT R0, R0, 0x3e, RZ, 0xc0, !PT ;  /* 0x0000003e00007812 */ /* 0x000fe400078ec0ff */
[----:B------:R-:W-:-:S03]  /*0090*/  SGXT R6, R6, 0x1 ;  /* 0x000000010606781a */ /* 0x000fc60000000200 */
[----:B------:R-:W-:-:S04]  /*00a0*/  IMAD R7, R7, 0x40, R0 ;  /* 0x0000004007077824 */ /* 0x000fc800078e0200 */
[C---:B--2---:R-:W-:Y:S01]  /*00b0*/  IMAD.WIDE R2, R7.reuse, 0x4, R2 ;  /* 0x0000000407027825 */ /* 0x044fe200078e0202 */
[----:B------:R-:W-:Y:S02]  /*00c0*/  LEA.HI R6, R6, R7, RZ, 0x2 ;  /* 0x0000000706067211 */ /* 0x000fe400078f10ff */
[----:B------:R-:W-:Y:S02]  /*00d0*/  ISETP.GE.AND P2, PT, R7, 0x40, PT ;  /* 0x000000400700780c */ /* 0x000fe40003f46270 */
[----:B------:R-:W-:-:S04]  /*00e0*/  SHF.R.S32.HI R6, RZ, 0x2, R6 ;  /* 0x00000002ff067819 */ /* 0x000fc80000011406 */
[----:B------:R-:W-:-:S04]  /*00f0*/  LEA.HI R0, R6, R6, RZ, 0x2 ;  /* 0x0000000606007211 */ /* 0x000fc800078f10ff */
[----:B------:R-:W-:Y:S01]  /*0100*/  LOP3.LUT R9, R0, 0xfffffffc, RZ, 0xc0, !PT ;  /* 0xfffffffc00097812 */ /* 0x000fe200078ec0ff */
[----:B------:R-:W-:-:S04]  /*0110*/  IMAD.MOV.U32 R0, RZ, RZ, RZ ;  /* 0x000000ffff007224 */ /* 0x000fc800078e00ff */
[----:B------:R-:W-:Y:S01]  /*0120*/  IMAD.IADD R9, R6, 0x1, -R9 ;  /* 0x0000000106097824 */ /* 0x000fe200078e0a09 */
[----:B------:R-:W-:-:S03]  /*0130*/  CS2R R6, SRZ ;  /* 0x0000000000067805 */ /* 0x000fc6000001ff00 */
[----:B----4-:R-:W-:-:S03]  /*0140*/  IMAD.WIDE R4, R9, 0x4, R4 ;  /* 0x0000000409047825 */ /* 0x010fc600078e0204 */
[----:B------:R-:W2:Y:S01]  /*0150*/  @!P2 LDG.E.64 R6, desc[UR4][R2.64] ;  /* 0x000000040206a981 */ /* 0x000ea2000c1e1b00 */
[----:B------:R-:W-:-:S03]  /*0160*/  IMAD.MOV.U32 R9, RZ, RZ, RZ ;  /* 0x000000ffff097224 */ /* 0x000fc600078e00ff */
[----:B------:R-:W2:Y:S04]  /*0170*/  @!P2 LDG.E.EL R0, desc[UR4][R4.64] ;  /* 0x000000040400a981 */ /* 0x000ea8000c2e1900 */
[----:B------:R-:W3:Y:S01]  /*0180*/  @!P2 LDG.E.EL R9, desc[UR4][R4.64] ;  /* 0x000000040409a981 */ /* 0x000ee2000c2e1900 */
[----:B--2---:R-:W-:Y:S01]  /*0190*/  FADD R8, R0, R7 ;  /* 0x0000000700087221 */ /* 0x004fe20000000000 */
[----:B------:R-:W-:Y:S02]  /*01a0*/  FSETP.GEU.AND P1, PT, R7, -R0, PT ;  /* 0x800000000700720b */ /* 0x000fe40003f2e000 */
[----:B---3--:R-:W-:Y:S01]  /*01b0*/  FSETP.GEU.AND P0, PT, R6, -R9, PT ;  /* 0x800000090600720b */ /* 0x008fe20003f0e000 */
[----:B------:R-:W-:Y:S01]  /*01c0*/  FADD R6, R9, R6 ;  /* 0x0000000609067221 */ /* 0x000fe20000000000 */
[----:B------:R-:W-:-:S04]  /*01d0*/  FSEL R7, R8, RZ, P1 ;  /* 0x000000ff08077208 */ /* 0x000fc80000800000 */
[----:B------:R-:W-:Y:S01]  /*01e0*/  FSEL R6, R6, RZ, P0 ;  /* 0x000000ff06067208 */ /* 0x000fe20000000000 */
[----:B------:R-:W-:Y:S06]  /*01f0*/  @P2 EXIT ;  /* 0x000000000000294d */ /* 0x000fec0003800000 */
[----:B------:R-:W-:Y:S01]  /*0200*/  STG.E.64 desc[UR4][R2.64], R6 ;  /* 0x0000000602007986 */ /* 0x000fe2000c101b04 */
[----:B------:R-:W-:Y:S05]  /*0210*/  EXIT ;  /* 0x000000000000794d */ /* 0x000fea0003800000 */
.L_x_0:
[----:B------:R-:W-:-:S00]  /*0220*/  BRA `(.L_x_0) ;  /* 0xfffffffc00fc7947 */ /* 0x000fc0000383ffff */
[----:B------:R-:W-:-:S00]  /*0230*/  NOP ;  /* 0x0000000000007918 */ /* 0x000fc00000000000 */
        /* <DEDUP_REMOVED lines=12> */
.L_x_1:


//--------------------- .nv.constant0.triton_poi_fused_convolution_relu_1 --------------------------
	.section	.nv.constant0.triton_poi_fused_convolution_relu_1,"a",@progbits
	.sectionflags	@""
	.align	4
.nv.constant0.triton_poi_fused_convolution_relu_1:
	.zero		548
